	.headerflags	@"EF_CUDA_TEXMODE_UNIFIED EF_CUDA_64BIT_ADDRESS EF_CUDA_ACCELERATORS EF_CUDA_SM90 EF_CUDA_VIRTUAL_SM(EF_CUDA_SM90)"
	.elftype	@"ET_EXEC"


//--------------------- .nv.info                  --------------------------
	.section	.nv.info,"",@"SHT_CUDA_INFO"
	.align	4


	//----- nvinfo : EIATTR_REGCOUNT
	.align		4
        /*0000*/ 	.byte	0x04, 0x2f
        /*0002*/ 	.short	(.L_1 - .L_0)
	.align		4
.L_0:
        /*0004*/ 	.word	index@(triton_poi_fused__to_copy_1)
        /*0008*/ 	.word	0x00000008


	//----- nvinfo : EIATTR_MIN_STACK_SIZE
	.align		4
.L_1:
        /*000c*/ 	.byte	0x04, 0x12
        /*000e*/ 	.short	(.L_3 - .L_2)
	.align		4
.L_2:
        /*0010*/ 	.word	index@(triton_poi_fused__to_copy_1)
        /*0014*/ 	.word	0x00000000


	//----- nvinfo : EIATTR_FRAME_SIZE
	.align		4
.L_3:
        /*0018*/ 	.byte	0x04, 0x11
        /*001a*/ 	.short	(.L_5 - .L_4)
	.align		4
.L_4:
        /*001c*/ 	.word	index@(triton_poi_fused__to_copy_1)
        /*0020*/ 	.word	0x00000000


	//----- nvinfo : EIATTR_MIN_STACK_SIZE
	.align		4
.L_5:
        /*0024*/ 	.byte	0x04, 0x12
        /*0026*/ 	.short	(.L_7 - .L_6)
	.align		4
.L_6:
        /*0028*/ 	.word	index@(triton_poi_fused__to_copy_1)
        /*002c*/ 	.word	0x00000000
.L_7:


//--------------------- .nv.info.triton_poi_fused__to_copy_1 --------------------------
	.section	.nv.info.triton_poi_fused__to_copy_1,"",@"SHT_CUDA_INFO"
	.sectionflags	@""
	.align	4


	//----- nvinfo : EIATTR_CUDA_API_VERSION
	.align		4
        /*0000*/ 	.byte	0x04, 0x37
        /*0002*/ 	.short	(.L_9 - .L_8)
.L_8:
        /*0004*/ 	.word	0x0000007c


	//----- nvinfo : EIATTR_KPARAM_INFO
	.align		4
.L_9:
        /*0008*/ 	.byte	0x04, 0x17
        /*000a*/ 	.short	(.L_11 - .L_10)
.L_10:
        /*000c*/ 	.word	0x00000000
        /*0010*/ 	.short	0x0002
        /*0012*/ 	.short	0x0010
        /*0014*/ 	.byte	0x00, 0xf4, 0x21, 0x00


	//----- nvinfo : EIATTR_KPARAM_INFO
	.align		4
.L_11:
        /*0018*/ 	.byte	0x04, 0x17
        /*001a*/ 	.short	(.L_13 - .L_12)
.L_12:
        /*001c*/ 	.word	0x00000000
        /*0020*/ 	.short	0x0001
        /*0022*/ 	.short	0x0008
        /*0024*/ 	.byte	0x00, 0xf0, 0x11, 0x00


	//----- nvinfo : EIATTR_KPARAM_INFO
	.align		4
.L_13:
        /*0028*/ 	.byte	0x04, 0x17
        /*002a*/ 	.short	(.L_15 - .L_14)
.L_14:
        /*002c*/ 	.word	0x00000000
        /*0030*/ 	.short	0x0000
        /*0032*/ 	.short	0x0000
        /*0034*/ 	.byte	0x00, 0xf4, 0x21, 0x00


	//----- nvinfo : EIATTR_SPARSE_MMA_MASK
	.align		4
.L_15:
        /*0038*/ 	.byte	0x03, 0x50
        /*003a*/ 	.short	0x0000


	//----- nvinfo : EIATTR_MAXREG_COUNT
	.align		4
        /*003c*/ 	.byte	0x03, 0x1b
        /*003e*/ 	.short	0x00ff


	//----- nvinfo : EIATTR_EXIT_INSTR_OFFSETS
	.align		4
        /*0040*/ 	.byte	0x04, 0x1c
        /*0042*/ 	.short	(.L_17 - .L_16)


	//   ....[0]....
.L_16:
        /*0044*/ 	.word	0x000000a0


	//   ....[1]....
        /*0048*/ 	.word	0x000000e0


	//----- nvinfo : EIATTR_REQNTID
	.align		4
.L_17:
        /*004c*/ 	.byte	0x04, 0x10
        /*004e*/ 	.short	(.L_19 - .L_18)
.L_18:
        /*0050*/ 	.word	0x00000040
        /*0054*/ 	.word	0x00000001
        /*0058*/ 	.word	0x00000001


	//----- nvinfo : EIATTR_CBANK_PARAM_SIZE
	.align		4
.L_19:
        /*005c*/ 	.byte	0x03, 0x19
        /*005e*/ 	.short	0x0018


	//----- nvinfo : EIATTR_PARAM_CBANK
	.align		4
        /*0060*/ 	.byte	0x04, 0x0a
        /*0062*/ 	.short	(.L_21 - .L_20)
	.align		4
.L_20:
        /*0064*/ 	.word	index@(.nv.constant0.triton_poi_fused__to_copy_1)
        /*0068*/ 	.short	0x0210
        /*006a*/ 	.short	0x0018


	//----- nvinfo : EIATTR_SW_WAR
	.align		4
.L_21:
        /*006c*/ 	.byte	0x04, 0x36
        /*006e*/ 	.short	(.L_23 - .L_22)
.L_22:
        /*0070*/ 	.word	0x00000008
.L_23:


//--------------------- .nv.callgraph             --------------------------
	.section	.nv.callgraph,"",@"SHT_CUDA_CALLGRAPH"
	.align	4
	.sectionentsize	8
	.align		4
        /*0000*/ 	.word	0x00000000
	.align		4
        /*0004*/ 	.word	0xffffffff
	.align		4
        /*0008*/ 	.word	0x00000000
	.align		4
        /*000c*/ 	.word	0xfffffffe
	.align		4
        /*0010*/ 	.word	0x00000000
	.align		4
        /*0014*/ 	.word	0xfffffffd
	.align		4
        /*0018*/ 	.word	0x00000000
	.align		4
        /*001c*/ 	.word	0xfffffffc


//--------------------- .text.triton_poi_fused__to_copy_1 --------------------------
	.section	.text.triton_poi_fused__to_copy_1,"ax",@progbits
	.align	128
        .global         triton_poi_fused__to_copy_1
        .type           triton_poi_fused__to_copy_1,@function
        .size           triton_poi_fused__to_copy_1,(.L_x_1 - triton_poi_fused__to_copy_1)
        .other          triton_poi_fused__to_copy_1,@"STO_CUDA_ENTRY STV_DEFAULT"
triton_poi_fused__to_copy_1:
.text.triton_poi_fused__to_copy_1:
[----:B------:R-:W0:Y:S02]  /*0000*/  LDC R1, c[0x0][0x28] ;  /* 0x00000a00ff017b82 */ /* 0x000e240000000800 */
[----:B------:R-:W1:Y:S01]  /*0010*/  S2R R4, SR_TID.X ;  /* 0x0000000000047919 */ /* 0x000e620000002100 */
[----:B------:R-:W2:Y:S01]  /*0020*/  LDC.64 R2, c[0x0][0x210] ;  /* 0x00008400ff027b82 */ /* 0x000ea20000000a00 */
[----:B------:R-:W-:Y:S01]  /*0030*/  ULDC UR4, c[0x0][0x218] ;  /* 0x0000860000047ab9 */ /* 0x000fe20000000800 */
[----:B------:R-:W3:Y:S01]  /*0040*/  S2R R5, SR_CTAID.X ;  /* 0x0000000000057919 */ /* 0x000ee20000002500 */
[C---:B-1----:R-:W-:Y:S02]  /*0050*/  LOP3.LUT R0, R4.reuse, 0xf, RZ, 0xc0, !PT ;  /* 0x0000000f04007812 */ /* 0x042fe400078ec0ff */
[----:B------:R-:W-:-:S03]  /*0060*/  LOP3.LUT P0, RZ, R4, 0x30, RZ, 0xc0, !PT ;  /* 0x0000003004ff7812 */ /* 0x000fc6000780c0ff */
[----:B---3--:R-:W-:-:S04]  /*0070*/  IMAD R5, R5, 0x10, R0 ;  /* 0x0000001005057824 */ /* 0x008fc800078e0200 */
[C---:B--2---:R-:W-:Y:S01]  /*0080*/  IMAD.WIDE R2, R5.reuse, 0x4, R2 ;  /* 0x0000000405027825 */ /* 0x044fe200078e0202 */
[----:B------:R-:W-:-:S13]  /*0090*/  ISETP.LT.AND P0, PT, R5, UR4, !P0 ;  /* 0x0000000405007c0c */ /* 0x000fda000c701270 */
[----:B------:R-:W-:Y:S05]  /*00a0*/  @!P0 EXIT ;  /* 0x000000000000894d */ /* 0x000fea0003800000 */
[----:B------:R-:W-:Y:S01]  /*00b0*/  I2FP.F32.S32 R5, R5 ;  /* 0x0000000500057245 */ /* 0x000fe20000201400 */
[----:B------:R-:W-:-:S04]  /*00c0*/  ULDC.64 UR4, c[0x0][0x208] ;  /* 0x0000820000047ab9 */ /* 0x000fc80000000a00 */
[----:B------:R-:W-:Y:S01]  /*00d0*/  STG.E desc[UR4][R2.64], R5 ;  /* 0x0000000502007986 */ /* 0x000fe2000c101904 */
[----:B------:R-:W-:Y:S05]  /*00e0*/  EXIT ;  /* 0x000000000000794d */ /* 0x000fea0003800000 */
.L_x_0:
[----:B------:R-:W-:-:S00]  /*00f0*/  BRA `(.L_x_0) ;  /* 0xfffffffc00fc7947 */ /* 0x000fc0000383ffff */
[----:B------:R-:W-:-:S00]  /*0100*/  NOP ;  /* 0x0000000000007918 */ /* 0x000fc00000000000 */
[----:B------:R-:W-:-:S00]  /*0110*/  NOP ;  /* 0x0000000000007918 */ /* 0x000fc00000000000 */
[----:B------:R-:W-:-:S00]  /*0120*/  NOP ;  /* 0x0000000000007918 */ /* 0x000fc00000000000 */
[----:B------:R-:W-:-:S00]  /*0130*/  NOP ;  /* 0x0000000000007918 */ /* 0x000fc00000000000 */
[----:B------:R-:W-:-:S00]  /*0140*/  NOP ;  /* 0x0000000000007918 */ /* 0x000fc00000000000 */
[----:B------:R-:W-:-:S00]  /*0150*/  NOP ;  /* 0x0000000000007918 */ /* 0x000fc00000000000 */
[----:B------:R-:W-:-:S00]  /*0160*/  NOP ;  /* 0x0000000000007918 */ /* 0x000fc00000000000 */
[----:B------:R-:W-:-:S00]  /*0170*/  NOP ;  /* 0x0000000000007918 */ /* 0x000fc00000000000 */
.L_x_1:


//--------------------- .nv.constant0.triton_poi_fused__to_copy_1 --------------------------
	.section	.nv.constant0.triton_poi_fused__to_copy_1,"a",@progbits
	.sectionflags	@""
	.align	4
.nv.constant0.triton_poi_fused__to_copy_1:
	.zero		552
